//
// Generated by NVIDIA NVVM Compiler
//
// Compiler Build ID: CL-36424714
// Cuda compilation tools, release 13.0, V13.0.88
// Based on NVVM 20.0.0
//

.version 9.0
.target sm_100
.address_size 64

	// .globl	_Z14exclusive_scanPfS_
// _ZZ14exclusive_scanPfS_E3tmp has been demoted
// _ZZ15exclusive_scan2PfS_E3tmp has been demoted
// _ZZ9cuda_scanPfS_E3tmp has been demoted

.visible .entry _Z14exclusive_scanPfS_(
	.param .u64 .ptr .align 1 _Z14exclusive_scanPfS__param_0,
	.param .u64 .ptr .align 1 _Z14exclusive_scanPfS__param_1
)
{
	.reg .pred 	%p<21>;
	.reg .b32 	%r<22>;
	.reg .b32 	%f<62>;
	.reg .b64 	%rd<9>;
	// demoted variable
	.shared .align 4 .b8 _ZZ14exclusive_scanPfS_E3tmp[4096];
	ld.param.u64 	%rd2, [_Z14exclusive_scanPfS__param_0];
	ld.param.u64 	%rd1, [_Z14exclusive_scanPfS__param_1];
	cvta.to.global.u64 	%rd3, %rd2;
	mov.u32 	%r15, %ctaid.x;
	mov.u32 	%r16, %ntid.x;
	mov.u32 	%r1, %tid.x;
	mad.lo.s32 	%r2, %r15, %r16, %r1;
	mul.wide.s32 	%rd4, %r2, 4;
	add.s64 	%rd5, %rd3, %rd4;
	ld.global.f32 	%f1, [%rd5];
	shl.b32 	%r17, %r1, 2;
	mov.u32 	%r18, _ZZ14exclusive_scanPfS_E3tmp;
	add.s32 	%r3, %r18, %r17;
	st.shared.f32 	[%r3], %f1;
	ld.global.f32 	%f2, [%rd5+2048];
	st.shared.f32 	[%r3+2048], %f2;
	shl.b32 	%r19, %r1, 1;
	or.b32  	%r4, %r19, 1;
	bar.sync 	0;
	setp.gt.u32 	%p1, %r1, 511;
	add.s32 	%r5, %r3, %r17;
	@%p1 bra 	$L__BB0_2;
	ld.shared.f32 	%f3, [%r5];
	ld.shared.f32 	%f4, [%r5+4];
	add.f32 	%f5, %f3, %f4;
	st.shared.f32 	[%r5+4], %f5;
$L__BB0_2:
	bar.sync 	0;
	setp.gt.u32 	%p2, %r1, 255;
	shl.b32 	%r6, %r4, 3;
	add.s32 	%r7, %r18, %r6;
	@%p2 bra 	$L__BB0_4;
	ld.shared.f32 	%f6, [%r7+-4];
	ld.shared.f32 	%f7, [%r7+4];
	add.f32 	%f8, %f6, %f7;
	st.shared.f32 	[%r7+4], %f8;
$L__BB0_4:
	bar.sync 	0;
	setp.gt.u32 	%p3, %r1, 127;
	add.s32 	%r8, %r7, %r6;
	@%p3 bra 	$L__BB0_6;
	ld.shared.f32 	%f9, [%r8+-4];
	ld.shared.f32 	%f10, [%r8+12];
	add.f32 	%f11, %f9, %f10;
	st.shared.f32 	[%r8+12], %f11;
$L__BB0_6:
	bar.sync 	0;
	setp.gt.u32 	%p4, %r1, 63;
	mad.lo.s32 	%r9, %r4, 24, %r7;
	@%p4 bra 	$L__BB0_8;
	ld.shared.f32 	%f12, [%r9+-4];
	ld.shared.f32 	%f13, [%r9+28];
	add.f32 	%f14, %f12, %f13;
	st.shared.f32 	[%r9+28], %f14;
$L__BB0_8:
	bar.sync 	0;
	setp.gt.u32 	%p5, %r1, 31;
	mad.lo.s32 	%r10, %r4, 56, %r7;
	@%p5 bra 	$L__BB0_10;
	ld.shared.f32 	%f15, [%r10+-4];
	ld.shared.f32 	%f16, [%r10+60];
	add.f32 	%f17, %f15, %f16;
	st.shared.f32 	[%r10+60], %f17;
$L__BB0_10:
	bar.sync 	0;
	setp.gt.u32 	%p6, %r1, 15;
	mad.lo.s32 	%r11, %r4, 120, %r7;
	@%p6 bra 	$L__BB0_12;
	ld.shared.f32 	%f18, [%r11+-4];
	ld.shared.f32 	%f19, [%r11+124];
	add.f32 	%f20, %f18, %f19;
	st.shared.f32 	[%r11+124], %f20;
$L__BB0_12:
	bar.sync 	0;
	setp.gt.u32 	%p7, %r1, 7;
	mad.lo.s32 	%r12, %r4, 248, %r7;
	@%p7 bra 	$L__BB0_14;
	ld.shared.f32 	%f21, [%r12+-4];
	ld.shared.f32 	%f22, [%r12+252];
	add.f32 	%f23, %f21, %f22;
	st.shared.f32 	[%r12+252], %f23;
$L__BB0_14:
	bar.sync 	0;
	setp.gt.u32 	%p8, %r1, 3;
	mad.lo.s32 	%r13, %r4, 504, %r7;
	@%p8 bra 	$L__BB0_16;
	ld.shared.f32 	%f24, [%r13+-4];
	ld.shared.f32 	%f25, [%r13+508];
	add.f32 	%f26, %f24, %f25;
	st.shared.f32 	[%r13+508], %f26;
$L__BB0_16:
	bar.sync 	0;
	setp.gt.u32 	%p9, %r1, 1;
	mad.lo.s32 	%r14, %r4, 1016, %r7;
	@%p9 bra 	$L__BB0_18;
	ld.shared.f32 	%f27, [%r14+-4];
	ld.shared.f32 	%f28, [%r14+1020];
	add.f32 	%f29, %f27, %f28;
	st.shared.f32 	[%r14+1020], %f29;
$L__BB0_18:
	bar.sync 	0;
	setp.ne.s32 	%p10, %r1, 0;
	@%p10 bra 	$L__BB0_20;
	mov.b32 	%r21, 0;
	st.shared.u32 	[_ZZ14exclusive_scanPfS_E3tmp+4092], %r21;
$L__BB0_20:
	setp.ne.s32 	%p11, %r1, 0;
	bar.sync 	0;
	@%p11 bra 	$L__BB0_22;
	ld.shared.f32 	%f30, [_ZZ14exclusive_scanPfS_E3tmp+2044];
	ld.shared.f32 	%f31, [_ZZ14exclusive_scanPfS_E3tmp+4092];
	st.shared.f32 	[_ZZ14exclusive_scanPfS_E3tmp+2044], %f31;
	add.f32 	%f32, %f30, %f31;
	st.shared.f32 	[_ZZ14exclusive_scanPfS_E3tmp+4092], %f32;
$L__BB0_22:
	setp.gt.u32 	%p12, %r1, 1;
	bar.sync 	0;
	@%p12 bra 	$L__BB0_24;
	ld.shared.f32 	%f33, [%r14+-4];
	ld.shared.f32 	%f34, [%r14+1020];
	st.shared.f32 	[%r14+-4], %f34;
	add.f32 	%f35, %f33, %f34;
	st.shared.f32 	[%r14+1020], %f35;
$L__BB0_24:
	setp.gt.u32 	%p13, %r1, 3;
	bar.sync 	0;
	@%p13 bra 	$L__BB0_26;
	ld.shared.f32 	%f36, [%r13+-4];
	ld.shared.f32 	%f37, [%r13+508];
	st.shared.f32 	[%r13+-4], %f37;
	add.f32 	%f38, %f36, %f37;
	st.shared.f32 	[%r13+508], %f38;
$L__BB0_26:
	setp.gt.u32 	%p14, %r1, 7;
	bar.sync 	0;
	@%p14 bra 	$L__BB0_28;
	ld.shared.f32 	%f39, [%r12+-4];
	ld.shared.f32 	%f40, [%r12+252];
	st.shared.f32 	[%r12+-4], %f40;
	add.f32 	%f41, %f39, %f40;
	st.shared.f32 	[%r12+252], %f41;
$L__BB0_28:
	setp.gt.u32 	%p15, %r1, 15;
	bar.sync 	0;
	@%p15 bra 	$L__BB0_30;
	ld.shared.f32 	%f42, [%r11+-4];
	ld.shared.f32 	%f43, [%r11+124];
	st.shared.f32 	[%r11+-4], %f43;
	add.f32 	%f44, %f42, %f43;
	st.shared.f32 	[%r11+124], %f44;
$L__BB0_30:
	setp.gt.u32 	%p16, %r1, 31;
	bar.sync 	0;
	@%p16 bra 	$L__BB0_32;
	ld.shared.f32 	%f45, [%r10+-4];
	ld.shared.f32 	%f46, [%r10+60];
	st.shared.f32 	[%r10+-4], %f46;
	add.f32 	%f47, %f45, %f46;
	st.shared.f32 	[%r10+60], %f47;
$L__BB0_32:
	setp.gt.u32 	%p17, %r1, 63;
	bar.sync 	0;
	@%p17 bra 	$L__BB0_34;
	ld.shared.f32 	%f48, [%r9+-4];
	ld.shared.f32 	%f49, [%r9+28];
	st.shared.f32 	[%r9+-4], %f49;
	add.f32 	%f50, %f48, %f49;
	st.shared.f32 	[%r9+28], %f50;
$L__BB0_34:
	setp.gt.u32 	%p18, %r1, 127;
	bar.sync 	0;
	@%p18 bra 	$L__BB0_36;
	ld.shared.f32 	%f51, [%r8+-4];
	ld.shared.f32 	%f52, [%r8+12];
	st.shared.f32 	[%r8+-4], %f52;
	add.f32 	%f53, %f51, %f52;
	st.shared.f32 	[%r8+12], %f53;
$L__BB0_36:
	setp.gt.u32 	%p19, %r1, 255;
	bar.sync 	0;
	@%p19 bra 	$L__BB0_38;
	ld.shared.f32 	%f54, [%r7+-4];
	ld.shared.f32 	%f55, [%r7+4];
	st.shared.f32 	[%r7+-4], %f55;
	add.f32 	%f56, %f54, %f55;
	st.shared.f32 	[%r7+4], %f56;
$L__BB0_38:
	setp.gt.u32 	%p20, %r1, 511;
	bar.sync 	0;
	@%p20 bra 	$L__BB0_40;
	ld.shared.f32 	%f57, [%r5];
	ld.shared.f32 	%f58, [%r5+4];
	st.shared.f32 	[%r5], %f58;
	add.f32 	%f59, %f57, %f58;
	st.shared.f32 	[%r5+4], %f59;
$L__BB0_40:
	cvta.to.global.u64 	%rd6, %rd1;
	bar.sync 	0;
	ld.shared.f32 	%f60, [%r3];
	add.s64 	%rd8, %rd6, %rd4;
	st.global.f32 	[%rd8], %f60;
	ld.shared.f32 	%f61, [%r3+2048];
	st.global.f32 	[%rd8+2048], %f61;
	ret;

}
	// .globl	_Z15exclusive_scan2PfS_
.visible .entry _Z15exclusive_scan2PfS_(
	.param .u64 .ptr .align 1 _Z15exclusive_scan2PfS__param_0,
	.param .u64 .ptr .align 1 _Z15exclusive_scan2PfS__param_1
)
{
	.reg .pred 	%p<11>;
	.reg .b32 	%r<14>;
	.reg .b32 	%f<35>;
	.reg .b64 	%rd<9>;
	// demoted variable
	.shared .align 4 .b8 _ZZ15exclusive_scan2PfS_E3tmp[4096];
	ld.param.u64 	%rd2, [_Z15exclusive_scan2PfS__param_0];
	ld.param.u64 	%rd1, [_Z15exclusive_scan2PfS__param_1];
	cvta.to.global.u64 	%rd3, %rd2;
	mov.u32 	%r1, %tid.x;
	mul.wide.u32 	%rd4, %r1, 4;
	add.s64 	%rd5, %rd3, %rd4;
	ld.global.f32 	%f1, [%rd5];
	shl.b32 	%r10, %r1, 2;
	mov.u32 	%r11, _ZZ15exclusive_scan2PfS_E3tmp;
	add.s32 	%r2, %r11, %r10;
	st.shared.f32 	[%r2], %f1;
	ld.global.f32 	%f2, [%rd5+2048];
	st.shared.f32 	[%r2+2048], %f2;
	shl.b32 	%r12, %r1, 1;
	or.b32  	%r3, %r12, 1;
	bar.sync 	0;
	setp.gt.u32 	%p1, %r1, 511;
	add.s32 	%r4, %r2, %r10;
	@%p1 bra 	$L__BB1_2;
	ld.shared.f32 	%f3, [%r4];
	ld.shared.f32 	%f4, [%r4+4];
	add.f32 	%f5, %f3, %f4;
	st.shared.f32 	[%r4+4], %f5;
$L__BB1_2:
	bar.sync 	0;
	setp.gt.u32 	%p2, %r1, 255;
	shl.b32 	%r5, %r3, 3;
	add.s32 	%r6, %r11, %r5;
	@%p2 bra 	$L__BB1_4;
	ld.shared.f32 	%f6, [%r6+-4];
	ld.shared.f32 	%f7, [%r6+4];
	add.f32 	%f8, %f6, %f7;
	st.shared.f32 	[%r6+4], %f8;
$L__BB1_4:
	bar.sync 	0;
	setp.gt.u32 	%p3, %r1, 127;
	add.s32 	%r7, %r6, %r5;
	@%p3 bra 	$L__BB1_6;
	ld.shared.f32 	%f9, [%r7+-4];
	ld.shared.f32 	%f10, [%r7+12];
	add.f32 	%f11, %f9, %f10;
	st.shared.f32 	[%r7+12], %f11;
$L__BB1_6:
	bar.sync 	0;
	setp.gt.u32 	%p4, %r1, 63;
	mad.lo.s32 	%r8, %r3, 24, %r6;
	@%p4 bra 	$L__BB1_8;
	ld.shared.f32 	%f12, [%r8+-4];
	ld.shared.f32 	%f13, [%r8+28];
	add.f32 	%f14, %f12, %f13;
	st.shared.f32 	[%r8+28], %f14;
$L__BB1_8:
	bar.sync 	0;
	setp.gt.u32 	%p5, %r1, 31;
	mad.lo.s32 	%r9, %r3, 56, %r6;
	@%p5 bra 	$L__BB1_10;
	ld.shared.f32 	%f15, [%r9+-4];
	ld.shared.f32 	%f16, [%r9+60];
	add.f32 	%f17, %f15, %f16;
	st.shared.f32 	[%r9+60], %f17;
$L__BB1_10:
	setp.gt.u32 	%p6, %r1, 31;
	bar.sync 	0;
	bar.sync 	0;
	bar.sync 	0;
	bar.sync 	0;
	bar.sync 	0;
	bar.sync 	0;
	bar.sync 	0;
	bar.sync 	0;
	bar.sync 	0;
	bar.sync 	0;
	bar.sync 	0;
	@%p6 bra 	$L__BB1_12;
	ld.shared.f32 	%f18, [%r9+-4];
	ld.shared.f32 	%f19, [%r9+60];
	st.shared.f32 	[%r9+-4], %f19;
	add.f32 	%f20, %f18, %f19;
	st.shared.f32 	[%r9+60], %f20;
$L__BB1_12:
	setp.gt.u32 	%p7, %r1, 63;
	bar.sync 	0;
	@%p7 bra 	$L__BB1_14;
	ld.shared.f32 	%f21, [%r8+-4];
	ld.shared.f32 	%f22, [%r8+28];
	st.shared.f32 	[%r8+-4], %f22;
	add.f32 	%f23, %f21, %f22;
	st.shared.f32 	[%r8+28], %f23;
$L__BB1_14:
	setp.gt.u32 	%p8, %r1, 127;
	bar.sync 	0;
	@%p8 bra 	$L__BB1_16;
	ld.shared.f32 	%f24, [%r7+-4];
	ld.shared.f32 	%f25, [%r7+12];
	st.shared.f32 	[%r7+-4], %f25;
	add.f32 	%f26, %f24, %f25;
	st.shared.f32 	[%r7+12], %f26;
$L__BB1_16:
	setp.gt.u32 	%p9, %r1, 255;
	bar.sync 	0;
	@%p9 bra 	$L__BB1_18;
	ld.shared.f32 	%f27, [%r6+-4];
	ld.shared.f32 	%f28, [%r6+4];
	st.shared.f32 	[%r6+-4], %f28;
	add.f32 	%f29, %f27, %f28;
	st.shared.f32 	[%r6+4], %f29;
$L__BB1_18:
	setp.gt.u32 	%p10, %r1, 511;
	bar.sync 	0;
	@%p10 bra 	$L__BB1_20;
	ld.shared.f32 	%f30, [%r4];
	ld.shared.f32 	%f31, [%r4+4];
	st.shared.f32 	[%r4], %f31;
	add.f32 	%f32, %f30, %f31;
	st.shared.f32 	[%r4+4], %f32;
$L__BB1_20:
	cvta.to.global.u64 	%rd6, %rd1;
	bar.sync 	0;
	ld.shared.f32 	%f33, [%r2];
	add.s64 	%rd8, %rd6, %rd4;
	st.global.f32 	[%rd8], %f33;
	ld.shared.f32 	%f34, [%r2+2048];
	st.global.f32 	[%rd8+2048], %f34;
	ret;

}
	// .globl	_Z9cuda_scanPfS_
.visible .entry _Z9cuda_scanPfS_(
	.param .u64 .ptr .align 1 _Z9cuda_scanPfS__param_0,
	.param .u64 .ptr .align 1 _Z9cuda_scanPfS__param_1
)
{
	.reg .pred 	%p<11>;
	.reg .b32 	%r<8>;
	.reg .b32 	%f<35>;
	.reg .b64 	%rd<9>;
	// demoted variable
	.shared .align 4 .b8 _ZZ9cuda_scanPfS_E3tmp[4096];
	ld.param.u64 	%rd2, [_Z9cuda_scanPfS__param_0];
	ld.param.u64 	%rd1, [_Z9cuda_scanPfS__param_1];
	cvta.to.global.u64 	%rd3, %rd2;
	mov.u32 	%r4, %ctaid.x;
	mov.u32 	%r5, %ntid.x;
	mov.u32 	%r1, %tid.x;
	mad.lo.s32 	%r2, %r4, %r5, %r1;
	mul.wide.s32 	%rd4, %r2, 4;
	add.s64 	%rd5, %rd3, %rd4;
	ld.global.f32 	%f4, [%rd5];
	shl.b32 	%r6, %r1, 2;
	mov.u32 	%r7, _ZZ9cuda_scanPfS_E3tmp;
	add.s32 	%r3, %r7, %r6;
	st.shared.f32 	[%r3], %f4;
	bar.sync 	0;
	setp.eq.s32 	%p1, %r1, 0;
	@%p1 bra 	$L__BB2_2;
	bar.sync 	0;
	ld.shared.f32 	%f5, [%r3+-4];
	bar.sync 	0;
	ld.shared.f32 	%f6, [%r3];
	add.f32 	%f7, %f5, %f6;
	st.shared.f32 	[%r3], %f7;
$L__BB2_2:
	setp.lt.u32 	%p2, %r1, 2;
	@%p2 bra 	$L__BB2_4;
	bar.sync 	0;
	ld.shared.f32 	%f8, [%r3+-8];
	bar.sync 	0;
	ld.shared.f32 	%f9, [%r3];
	add.f32 	%f10, %f8, %f9;
	st.shared.f32 	[%r3], %f10;
$L__BB2_4:
	setp.lt.u32 	%p3, %r1, 4;
	@%p3 bra 	$L__BB2_6;
	bar.sync 	0;
	ld.shared.f32 	%f11, [%r3+-16];
	bar.sync 	0;
	ld.shared.f32 	%f12, [%r3];
	add.f32 	%f13, %f11, %f12;
	st.shared.f32 	[%r3], %f13;
$L__BB2_6:
	setp.lt.u32 	%p4, %r1, 8;
	@%p4 bra 	$L__BB2_8;
	bar.sync 	0;
	ld.shared.f32 	%f14, [%r3+-32];
	bar.sync 	0;
	ld.shared.f32 	%f15, [%r3];
	add.f32 	%f16, %f14, %f15;
	st.shared.f32 	[%r3], %f16;
$L__BB2_8:
	setp.lt.u32 	%p5, %r1, 16;
	@%p5 bra 	$L__BB2_10;
	bar.sync 	0;
	ld.shared.f32 	%f17, [%r3+-64];
	bar.sync 	0;
	ld.shared.f32 	%f18, [%r3];
	add.f32 	%f19, %f17, %f18;
	st.shared.f32 	[%r3], %f19;
$L__BB2_10:
	setp.lt.u32 	%p6, %r1, 32;
	@%p6 bra 	$L__BB2_12;
	bar.sync 	0;
	ld.shared.f32 	%f20, [%r3+-128];
	bar.sync 	0;
	ld.shared.f32 	%f21, [%r3];
	add.f32 	%f22, %f20, %f21;
	st.shared.f32 	[%r3], %f22;
$L__BB2_12:
	setp.lt.u32 	%p7, %r1, 64;
	@%p7 bra 	$L__BB2_14;
	bar.sync 	0;
	ld.shared.f32 	%f23, [%r3+-256];
	bar.sync 	0;
	ld.shared.f32 	%f24, [%r3];
	add.f32 	%f25, %f23, %f24;
	st.shared.f32 	[%r3], %f25;
$L__BB2_14:
	setp.lt.u32 	%p8, %r1, 128;
	@%p8 bra 	$L__BB2_16;
	bar.sync 	0;
	ld.shared.f32 	%f26, [%r3+-512];
	bar.sync 	0;
	ld.shared.f32 	%f27, [%r3];
	add.f32 	%f28, %f26, %f27;
	st.shared.f32 	[%r3], %f28;
$L__BB2_16:
	setp.lt.u32 	%p9, %r1, 256;
	@%p9 bra 	$L__BB2_18;
	bar.sync 	0;
	ld.shared.f32 	%f29, [%r3+-1024];
	bar.sync 	0;
	ld.shared.f32 	%f30, [%r3];
	add.f32 	%f31, %f29, %f30;
	st.shared.f32 	[%r3], %f31;
$L__BB2_18:
	setp.gt.u32 	%p10, %r1, 511;
	@%p10 bra 	$L__BB2_20;
	ld.shared.f32 	%f34, [%r3];
	bra.uni 	$L__BB2_21;
$L__BB2_20:
	bar.sync 	0;
	ld.shared.f32 	%f32, [%r3+-2048];
	bar.sync 	0;
	ld.shared.f32 	%f33, [%r3];
	add.f32 	%f34, %f32, %f33;
	st.shared.f32 	[%r3], %f34;
$L__BB2_21:
	cvta.to.global.u64 	%rd6, %rd1;
	add.s64 	%rd8, %rd6, %rd4;
	st.global.f32 	[%rd8], %f34;
	ret;

}


// ===== COMPILED SASS (sm_100) =====

	.target	sm_100

	.elftype	@"ET_EXEC"


//--------------------- .note.nv.tkinfo           --------------------------
	.section	.note.nv.tkinfo,"",@"SHT_NOTE"
	.sectionflags	@"SHF_NOTE_NV_TKINFO"
	.tkinfo
        /*0018*/ 	.word	0x00000002
        /*0030*/ 	.string	""
        /*0030*/ 	.string	"ptxas"
        /*0030*/ 	.string	"Cuda compilation tools, release 13.0, V13.0.88"
        /*0030*/ 	.string	"Build cuda_13.0.r13.0/compiler.36424714_0"
        /*0030*/ 	.string	"-arch sm_100 -m 64 "



//--------------------- .note.nv.cuinfo           --------------------------
	.section	.note.nv.cuinfo,"",@"SHT_NOTE"
	.sectionflags	@"SHF_NOTE_NV_CUINFO"
        /*0018*/ 	.short	0x0002
        /*001a*/ 	.short	0x0064
        /*001c*/ 	.short	0x0082
	.zero		2


//--------------------- .nv.info                  --------------------------
	.section	.nv.info,"",@"SHT_CUDA_INFO"
	.align	4


	//----- nvinfo : EIATTR_REGCOUNT
	.align		4
        /*0000*/ 	.byte	0x04, 0x2f
        /*0002*/ 	.short	(.L_1 - .L_0)
	.align		4
.L_0:
        /*0004*/ 	.word	index@(_Z14exclusive_scanPfS_)
        /*0008*/ 	.word	0x00000017


	//----- nvinfo : EIATTR_FRAME_SIZE
	.align		4
.L_1:
        /*000c*/ 	.byte	0x04, 0x11
        /*000e*/ 	.short	(.L_3 - .L_2)
	.align		4
.L_2:
        /*0010*/ 	.word	index@(_Z14exclusive_scanPfS_)
        /*0014*/ 	.word	0x00000000


	//----- nvinfo : EIATTR_REGCOUNT
	.align		4
.L_3:
        /*0018*/ 	.byte	0x04, 0x2f
        /*001a*/ 	.short	(.L_5 - .L_4)
	.align		4
.L_4:
        /*001c*/ 	.word	index@(_Z15exclusive_scan2PfS_)
        /*0020*/ 	.word	0x00000010


	//----- nvinfo : EIATTR_FRAME_SIZE
	.align		4
.L_5:
        /*0024*/ 	.byte	0x04, 0x11
        /*0026*/ 	.short	(.L_7 - .L_6)
	.align		4
.L_6:
        /*0028*/ 	.word	index@(_Z15exclusive_scan2PfS_)
        /*002c*/ 	.word	0x00000000


	//----- nvinfo : EIATTR_REGCOUNT
	.align		4
.L_7:
        /*0030*/ 	.byte	0x04, 0x2f
        /*0032*/ 	.short	(.L_9 - .L_8)
	.align		4
.L_8:
        /*0034*/ 	.word	index@(_Z9cuda_scanPfS_)
        /*0038*/ 	.word	0x0000000c


	//----- nvinfo : EIATTR_FRAME_SIZE
	.align		4
.L_9:
        /*003c*/ 	.byte	0x04, 0x11
        /*003e*/ 	.short	(.L_11 - .L_10)
	.align		4
.L_10:
        /*0040*/ 	.word	index@(_Z9cuda_scanPfS_)
        /*0044*/ 	.word	0x00000000


	//----- nvinfo : EIATTR_MIN_STACK_SIZE
	.align		4
.L_11:
        /*0048*/ 	.byte	0x04, 0x12
        /*004a*/ 	.short	(.L_13 - .L_12)
	.align		4
.L_12:
        /*004c*/ 	.word	index@(_Z9cuda_scanPfS_)
        /*0050*/ 	.word	0x00000000


	//----- nvinfo : EIATTR_MIN_STACK_SIZE
	.align		4
.L_13:
        /*0054*/ 	.byte	0x04, 0x12
        /*0056*/ 	.short	(.L_15 - .L_14)
	.align		4
.L_14:
        /*0058*/ 	.word	index@(_Z15exclusive_scan2PfS_)
        /*005c*/ 	.word	0x00000000


	//----- nvinfo : EIATTR_MIN_STACK_SIZE
	.align		4
.L_15:
        /*0060*/ 	.byte	0x04, 0x12
        /*0062*/ 	.short	(.L_17 - .L_16)
	.align		4
.L_16:
        /*0064*/ 	.word	index@(_Z14exclusive_scanPfS_)
        /*0068*/ 	.word	0x00000000
.L_17:


//--------------------- .nv.compat                --------------------------
	.section	.nv.compat,"",@"SHT_CUDA_COMPAT_INFO"
	.align	4
        /*0000*/ 	.byte	0x02, 0x09, 0x00, 0x00, 0x02, 0x02, 0x01, 0x00, 0x02, 0x05, 0x05, 0x00, 0x03, 0x07, 0x01, 0x01
        /*0010*/ 	.byte	0x02, 0x03, 0x00, 0x00, 0x02, 0x06, 0x01, 0x00, 0x04, 0x0b, 0x08, 0x00, 0x09, 0x00, 0x00, 0x00
        /*0020*/ 	.byte	0x00, 0x00, 0x00, 0x00


//--------------------- .nv.info._Z9cuda_scanPfS_ --------------------------
	.section	.nv.info._Z9cuda_scanPfS_,"",@"SHT_CUDA_INFO"
	.sectionflags	@""
	.align	4


	//----- nvinfo : EIATTR_CUDA_API_VERSION
	.align		4
        /*0000*/ 	.byte	0x04, 0x37
        /*0002*/ 	.short	(.L_19 - .L_18)
.L_18:
        /*0004*/ 	.word	0x00000082


	//----- nvinfo : EIATTR_KPARAM_INFO
	.align		4
.L_19:
        /*0008*/ 	.byte	0x04, 0x17
        /*000a*/ 	.short	(.L_21 - .L_20)
.L_20:
        /*000c*/ 	.word	0x00000000
        /*0010*/ 	.short	0x0001
        /*0012*/ 	.short	0x0008
        /*0014*/ 	.byte	0x00, 0xf5, 0x21, 0x00


	//----- nvinfo : EIATTR_KPARAM_INFO
	.align		4
.L_21:
        /*0018*/ 	.byte	0x04, 0x17
        /*001a*/ 	.short	(.L_23 - .L_22)
.L_22:
        /*001c*/ 	.word	0x00000000
        /*0020*/ 	.short	0x0000
        /*0022*/ 	.short	0x0000
        /*0024*/ 	.byte	0x00, 0xf5, 0x21, 0x00


	//----- nvinfo : EIATTR_SPARSE_MMA_MASK
	.align		4
.L_23:
        /*0028*/ 	.byte	0x03, 0x50
        /*002a*/ 	.short	0x0000


	//----- nvinfo : EIATTR_MAXREG_COUNT
	.align		4
        /*002c*/ 	.byte	0x03, 0x1b
        /*002e*/ 	.short	0x00ff


	//----- nvinfo : EIATTR_NUM_BARRIERS
	.align		4
        /*0030*/ 	.byte	0x02, 0x4c
        /*0032*/ 	.byte	0x01
	.zero		1


	//----- nvinfo : EIATTR_MERCURY_ISA_VERSION
	.align		4
        /*0034*/ 	.byte	0x03, 0x5f
        /*0036*/ 	.short	0x0101


	//----- nvinfo : EIATTR_VRC_CTA_INIT_COUNT
	.align		4
        /*0038*/ 	.byte	0x02, 0x4a
	.zero		1
	.zero		1


	//----- nvinfo : EIATTR_EXIT_INSTR_OFFSETS
	.align		4
        /*003c*/ 	.byte	0x04, 0x1c
        /*003e*/ 	.short	(.L_25 - .L_24)


	//   ....[0]....
.L_24:
        /*0040*/ 	.word	0x00000590


	//----- nvinfo : EIATTR_CBANK_PARAM_SIZE
	.align		4
.L_25:
        /*0044*/ 	.byte	0x03, 0x19
        /*0046*/ 	.short	0x0010


	//----- nvinfo : EIATTR_PARAM_CBANK
	.align		4
        /*0048*/ 	.byte	0x04, 0x0a
        /*004a*/ 	.short	(.L_27 - .L_26)
	.align		4
.L_26:
        /*004c*/ 	.word	index@(.nv.constant0._Z9cuda_scanPfS_)
        /*0050*/ 	.short	0x0380
        /*0052*/ 	.short	0x0010


	//----- nvinfo : EIATTR_SW_WAR
	.align		4
.L_27:
        /*0054*/ 	.byte	0x04, 0x36
        /*0056*/ 	.short	(.L_29 - .L_28)
.L_28:
        /*0058*/ 	.word	0x00000008
.L_29:


//--------------------- .nv.info._Z15exclusive_scan2PfS_ --------------------------
	.section	.nv.info._Z15exclusive_scan2PfS_,"",@"SHT_CUDA_INFO"
	.sectionflags	@""
	.align	4


	//----- nvinfo : EIATTR_CUDA_API_VERSION
	.align		4
        /*0000*/ 	.byte	0x04, 0x37
        /*0002*/ 	.short	(.L_31 - .L_30)
.L_30:
        /*0004*/ 	.word	0x00000082


	//----- nvinfo : EIATTR_KPARAM_INFO
	.align		4
.L_31:
        /*0008*/ 	.byte	0x04, 0x17
        /*000a*/ 	.short	(.L_33 - .L_32)
.L_32:
        /*000c*/ 	.word	0x00000000
        /*0010*/ 	.short	0x0001
        /*0012*/ 	.short	0x0008
        /*0014*/ 	.byte	0x00, 0xf5, 0x21, 0x00


	//----- nvinfo : EIATTR_KPARAM_INFO
	.align		4
.L_33:
        /*0018*/ 	.byte	0x04, 0x17
        /*001a*/ 	.short	(.L_35 - .L_34)
.L_34:
        /*001c*/ 	.word	0x00000000
        /*0020*/ 	.short	0x0000
        /*0022*/ 	.short	0x0000
        /*0024*/ 	.byte	0x00, 0xf5, 0x21, 0x00


	//----- nvinfo : EIATTR_SPARSE_MMA_MASK
	.align		4
.L_35:
        /*0028*/ 	.byte	0x03, 0x50
        /*002a*/ 	.short	0x0000


	//----- nvinfo : EIATTR_MAXREG_COUNT
	.align		4
        /*002c*/ 	.byte	0x03, 0x1b
        /*002e*/ 	.short	0x00ff


	//----- nvinfo : EIATTR_NUM_BARRIERS
	.align		4
        /*0030*/ 	.byte	0x02, 0x4c
        /*0032*/ 	.byte	0x01
	.zero		1


	//----- nvinfo : EIATTR_MERCURY_ISA_VERSION
	.align		4
        /*0034*/ 	.byte	0x03, 0x5f
        /*0036*/ 	.short	0x0101


	//----- nvinfo : EIATTR_VRC_CTA_INIT_COUNT
	.align		4
        /*0038*/ 	.byte	0x02, 0x4a
	.zero		1
	.zero		1


	//----- nvinfo : EIATTR_EXIT_INSTR_OFFSETS
	.align		4
        /*003c*/ 	.byte	0x04, 0x1c
        /*003e*/ 	.short	(.L_37 - .L_36)


	//   ....[0]....
.L_36:
        /*0040*/ 	.word	0x00000600


	//----- nvinfo : EIATTR_CBANK_PARAM_SIZE
	.align		4
.L_37:
        /*0044*/ 	.byte	0x03, 0x19
        /*0046*/ 	.short	0x0010


	//----- nvinfo : EIATTR_PARAM_CBANK
	.align		4
        /*0048*/ 	.byte	0x04, 0x0a
        /*004a*/ 	.short	(.L_39 - .L_38)
	.align		4
.L_38:
        /*004c*/ 	.word	index@(.nv.constant0._Z15exclusive_scan2PfS_)
        /*0050*/ 	.short	0x0380
        /*0052*/ 	.short	0x0010


	//----- nvinfo : EIATTR_SW_WAR
	.align		4
.L_39:
        /*0054*/ 	.byte	0x04, 0x36
        /*0056*/ 	.short	(.L_41 - .L_40)
.L_40:
        /*0058*/ 	.word	0x00000008
.L_41:


//--------------------- .nv.info._Z14exclusive_scanPfS_ --------------------------
	.section	.nv.info._Z14exclusive_scanPfS_,"",@"SHT_CUDA_INFO"
	.sectionflags	@""
	.align	4


	//----- nvinfo : EIATTR_CUDA_API_VERSION
	.align		4
        /*0000*/ 	.byte	0x04, 0x37
        /*0002*/ 	.short	(.L_43 - .L_42)
.L_42:
        /*0004*/ 	.word	0x00000082


	//----- nvinfo : EIATTR_KPARAM_INFO
	.align		4
.L_43:
        /*0008*/ 	.byte	0x04, 0x17
        /*000a*/ 	.short	(.L_45 - .L_44)
.L_44:
        /*000c*/ 	.word	0x00000000
        /*0010*/ 	.short	0x0001
        /*0012*/ 	.short	0x0008
        /*0014*/ 	.byte	0x00, 0xf5, 0x21, 0x00


	//----- nvinfo : EIATTR_KPARAM_INFO
	.align		4
.L_45:
        /*0018*/ 	.byte	0x04, 0x17
        /*001a*/ 	.short	(.L_47 - .L_46)
.L_46:
        /*001c*/ 	.word	0x00000000
        /*0020*/ 	.short	0x0000
        /*0022*/ 	.short	0x0000
        /*0024*/ 	.byte	0x00, 0xf5, 0x21, 0x00


	//----- nvinfo : EIATTR_SPARSE_MMA_MASK
	.align		4
.L_47:
        /*0028*/ 	.byte	0x03, 0x50
        /*002a*/ 	.short	0x0000


	//----- nvinfo : EIATTR_MAXREG_COUNT
	.align		4
        /*002c*/ 	.byte	0x03, 0x1b
        /*002e*/ 	.short	0x00ff


	//----- nvinfo : EIATTR_NUM_BARRIERS
	.align		4
        /*0030*/ 	.byte	0x02, 0x4c
        /*0032*/ 	.byte	0x01
	.zero		1


	//----- nvinfo : EIATTR_MERCURY_ISA_VERSION
	.align		4
        /*0034*/ 	.byte	0x03, 0x5f
        /*0036*/ 	.short	0x0101


	//----- nvinfo : EIATTR_VRC_CTA_INIT_COUNT
	.align		4
        /*0038*/ 	.byte	0x02, 0x4a
	.zero		1
	.zero		1


	//----- nvinfo : EIATTR_EXIT_INSTR_OFFSETS
	.align		4
        /*003c*/ 	.byte	0x04, 0x1c
        /*003e*/ 	.short	(.L_49 - .L_48)


	//   ....[0]....
.L_48:
        /*0040*/ 	.word	0x000009a0


	//----- nvinfo : EIATTR_CBANK_PARAM_SIZE
	.align		4
.L_49:
        /*0044*/ 	.byte	0x03, 0x19
        /*0046*/ 	.short	0x0010


	//----- nvinfo : EIATTR_PARAM_CBANK
	.align		4
        /*0048*/ 	.byte	0x04, 0x0a
        /*004a*/ 	.short	(.L_51 - .L_50)
	.align		4
.L_50:
        /*004c*/ 	.word	index@(.nv.constant0._Z14exclusive_scanPfS_)
        /*0050*/ 	.short	0x0380
        /*0052*/ 	.short	0x0010


	//----- nvinfo : EIATTR_SW_WAR
	.align		4
.L_51:
        /*0054*/ 	.byte	0x04, 0x36
        /*0056*/ 	.short	(.L_53 - .L_52)
.L_52:
        /*0058*/ 	.word	0x00000008
.L_53:


//--------------------- .nv.callgraph             --------------------------
	.section	.nv.callgraph,"",@"SHT_CUDA_CALLGRAPH"
	.align	4
	.sectionentsize	8
	.align		4
        /*0000*/ 	.word	0x00000000
	.align		4
        /*0004*/ 	.word	0xffffffff
	.align		4
        /*0008*/ 	.word	0x00000000
	.align		4
        /*000c*/ 	.word	0xfffffffe
	.align		4
        /*0010*/ 	.word	0x00000000
	.align		4
        /*0014*/ 	.word	0xfffffffd
	.align		4
        /*0018*/ 	.word	0x00000000
	.align		4
        /*001c*/ 	.word	0xfffffffc


//--------------------- .text._Z9cuda_scanPfS_    --------------------------
	.section	.text._Z9cuda_scanPfS_,"ax",@progbits
	.align	128
        .global         _Z9cuda_scanPfS_
        .type           _Z9cuda_scanPfS_,@function
        .size           _Z9cuda_scanPfS_,(.L_x_3 - _Z9cuda_scanPfS_)
        .other          _Z9cuda_scanPfS_,@"STO_CUDA_ENTRY STV_DEFAULT"
_Z9cuda_scanPfS_:
.text._Z9cuda_scanPfS_:
[----:B------:R-:W-:Y:S01]  /*0000*/  LDC R1, c[0x0][0x37c] ;  /* 0x0000df00ff017b82 */ /* 0x000fe20000000800 */
[----:B------:R-:W0:Y:S07]  /*0010*/  S2R R3, SR_TID.X ;  /* 0x0000000000037919 */ /* 0x000e2e0000002100 */
[----:B------:R-:W0:Y:S01]  /*0020*/  S2UR UR4, SR_CTAID.X ;  /* 0x00000000000479c3 */ /* 0x000e220000002500 */
[----:B------:R-:W1:Y:S07]  /*0030*/  LDCU.64 UR6, c[0x0][0x358] ;  /* 0x00006b00ff0677ac */ /* 0x000e6e0008000a00 */
[----:B------:R-:W0:Y:S08]  /*0040*/  LDC R0, c[0x0][0x360] ;  /* 0x0000d800ff007b82 */ /* 0x000e300000000800 */
[----:B------:R-:W2:Y:S01]  /*0050*/  LDC.64 R4, c[0x0][0x380] ;  /* 0x0000e000ff047b82 */ /* 0x000ea20000000a00 */
[----:B0-----:R-:W-:-:S04]  /*0060*/  IMAD R0, R0, UR4, R3 ;  /* 0x0000000400007c24 */ /* 0x001fc8000f8e0203 */
[----:B--2---:R-:W-:-:S06]  /*0070*/  IMAD.WIDE R4, R0, 0x4, R4 ;  /* 0x0000000400047825 */ /* 0x004fcc00078e0204 */
[----:B-1----:R-:W2:Y:S01]  /*0080*/  LDG.E R5, desc[UR6][R4.64] ;  /* 0x0000000604057981 */ /* 0x002ea2000c1e1900 */
[----:B------:R-:W0:Y:S01]  /*0090*/  S2UR UR5, SR_CgaCtaId ;  /* 0x00000000000579c3 */ /* 0x000e220000008800 */
[----:B------:R-:W-:Y:S01]  /*00a0*/  UMOV UR4, 0x400 ;  /* 0x0000040000047882 */ /* 0x000fe20000000000 */
[C---:B------:R-:W-:Y:S02]  /*00b0*/  ISETP.NE.AND P0, PT, R3.reuse, RZ, PT ;  /* 0x000000ff0300720c */ /* 0x040fe40003f05270 */
[----:B------:R-:W-:Y:S01]  /*00c0*/  ISETP.GE.U32.AND P1, PT, R3, 0x2, PT ;  /* 0x000000020300780c */ /* 0x000fe20003f26070 */
[----:B0-----:R-:W-:-:S06]  /*00d0*/  ULEA UR4, UR5, UR4, 0x18 ;  /* 0x0000000405047291 */ /* 0x001fcc000f8ec0ff */
[----:B------:R-:W-:-:S05]  /*00e0*/  LEA R2, R3, UR4, 0x2 ;  /* 0x0000000403027c11 */ /* 0x000fca000f8e10ff */
[----:B--2---:R-:W-:Y:S01]  /*00f0*/  STS [R2], R5 ;  /* 0x0000000502007388 */ /* 0x004fe20000000800 */
[----:B------:R-:W-:Y:S08]  /*0100*/  BAR.SYNC.DEFER_BLOCKING 0x0 ;  /* 0x0000000000007b1d */ /* 0x000ff00000010000 */
[----:B------:R-:W-:Y:S06]  /*0110*/  @P0 BAR.SYNC.DEFER_BLOCKING 0x0 ;  /* 0x0000000000000b1d */ /* 0x000fec0000010000 */
[----:B------:R-:W-:Y:S02]  /*0120*/  @P0 LDS R6, [R2+-0x4] ;  /* 0xfffffc0002060984 */ /* 0x000fe40000000800 */
[----:B------:R-:W-:Y:S06]  /*0130*/  @P0 BAR.SYNC.DEFER_BLOCKING 0x0 ;  /* 0x0000000000000b1d */ /* 0x000fec0000010000 */
[----:B------:R-:W0:Y:S02]  /*0140*/  @P0 LDS R7, [R2] ;  /* 0x0000000002070984 */ /* 0x000e240000000800 */
[----:B0-----:R-:W-:-:S05]  /*0150*/  @P0 FADD R7, R6, R7 ;  /* 0x0000000706070221 */ /* 0x001fca0000000000 */
[----:B------:R-:W-:Y:S01]  /*0160*/  @P0 STS [R2], R7 ;  /* 0x0000000702000388 */ /* 0x000fe20000000800 */
[----:B------:R-:W-:Y:S01]  /*0170*/  @P1 BAR.SYNC.DEFER_BLOCKING 0x0 ;  /* 0x0000000000001b1d */ /* 0x000fe20000010000 */
[----:B------:R-:W-:-:S05]  /*0180*/  ISETP.GE.U32.AND P0, PT, R3, 0x4, PT ;  /* 0x000000040300780c */ /* 0x000fca0003f06070 */
        /* <DEDUP_REMOVED lines=48> */
[----:B------:R-:W-:-:S05]  /*0490*/  ISETP.GT.U32.AND P1, PT, R3, 0x1ff, PT ;  /* 0x000001ff0300780c */ /* 0x000fca0003f24070 */
[----:B------:R-:W-:Y:S02]  /*04a0*/  @P0 LDS R4, [R2+-0x400] ;  /* 0xfffc000002040984 */ /* 0x000fe40000000800 */
[----:B------:R-:W-:Y:S06]  /*04b0*/  @P0 BAR.SYNC.DEFER_BLOCKING 0x0 ;  /* 0x0000000000000b1d */ /* 0x000fec0000010000 */
[----:B------:R-:W0:Y:S02]  /*04c0*/  @P0 LDS R7, [R2] ;  /* 0x0000000002070984 */ /* 0x000e240000000800 */
[----:B0-----:R-:W-:-:S02]  /*04d0*/  @P0 FADD R7, R4, R7 ;  /* 0x0000000704070221 */ /* 0x001fc40000000000 */
[----:B------:R-:W0:Y:S03]  /*04e0*/  LDC.64 R4, c[0x0][0x388] ;  /* 0x0000e200ff047b82 */ /* 0x000e260000000a00 */
[----:B------:R-:W-:Y:S04]  /*04f0*/  @P0 STS [R2], R7 ;  /* 0x0000000702000388 */ /* 0x000fe80000000800 */
[----:B------:R-:W-:Y:S01]  /*0500*/  @!P1 LDS R3, [R2] ;  /* 0x0000000002039984 */ /* 0x000fe20000000800 */
[----:B------:R-:W-:Y:S01]  /*0510*/  @P1 BAR.SYNC.DEFER_BLOCKING 0x0 ;  /* 0x0000000000001b1d */ /* 0x000fe20000010000 */
[----:B0-----:R-:W-:-:S05]  /*0520*/  IMAD.WIDE R4, R0, 0x4, R4 ;  /* 0x0000000400047825 */ /* 0x001fca00078e0204 */
[----:B------:R-:W-:Y:S02]  /*0530*/  @P1 LDS R6, [R2+-0x800] ;  /* 0xfff8000002061984 */ /* 0x000fe40000000800 */
[----:B------:R-:W-:Y:S06]  /*0540*/  @P1 BAR.SYNC.DEFER_BLOCKING 0x0 ;  /* 0x0000000000001b1d */ /* 0x000fec0000010000 */
[----:B------:R-:W0:Y:S02]  /*0550*/  @P1 LDS R9, [R2] ;  /* 0x0000000002091984 */ /* 0x000e240000000800 */
[----:B0-----:R-:W-:-:S05]  /*0560*/  @P1 FADD R3, R6, R9 ;  /* 0x0000000906031221 */ /* 0x001fca0000000000 */
[----:B------:R-:W-:Y:S04]  /*0570*/  @P1 STS [R2], R3 ;  /* 0x0000000302001388 */ /* 0x000fe80000000800 */
[----:B------:R-:W-:Y:S01]  /*0580*/  STG.E desc[UR6][R4.64], R3 ;  /* 0x0000000304007986 */ /* 0x000fe2000c101906 */
[----:B------:R-:W-:Y:S05]  /*0590*/  EXIT ;  /* 0x000000000000794d */ /* 0x000fea0003800000 */
.L_x_0:
[----:B------:R-:W-:-:S00]  /*05a0*/  BRA `(.L_x_0) ;  /* 0xfffffffc00fc7947 */ /* 0x000fc0000383ffff */
[----:B------:R-:W-:-:S00]  /*05b0*/  NOP ;  /* 0x0000000000007918 */ /* 0x000fc00000000000 */
        /* <DEDUP_REMOVED lines=12> */
.L_x_3:


//--------------------- .text._Z15exclusive_scan2PfS_ --------------------------
	.section	.text._Z15exclusive_scan2PfS_,"ax",@progbits
	.align	128
        .global         _Z15exclusive_scan2PfS_
        .type           _Z15exclusive_scan2PfS_,@function
        .size           _Z15exclusive_scan2PfS_,(.L_x_4 - _Z15exclusive_scan2PfS_)
        .other          _Z15exclusive_scan2PfS_,@"STO_CUDA_ENTRY STV_DEFAULT"
_Z15exclusive_scan2PfS_:
.text._Z15exclusive_scan2PfS_:
[----:B------:R-:W-:Y:S01]  /*0000*/  LDC R1, c[0x0][0x37c] ;  /* 0x0000df00ff017b82 */ /* 0x000fe20000000800 */
[----:B------:R-:W0:Y:S07]  /*0010*/  S2R R0, SR_TID.X ;  /* 0x0000000000007919 */ /* 0x000e2e0000002100 */
[----:B------:R-:W0:Y:S01]  /*0020*/  LDC.64 R4, c[0x0][0x380] ;  /* 0x0000e000ff047b82 */ /* 0x000e220000000a00 */
[----:B------:R-:W1:Y:S01]  /*0030*/  LDCU.64 UR6, c[0x0][0x358] ;  /* 0x00006b00ff0677ac */ /* 0x000e620008000a00 */
[----:B0-----:R-:W-:-:S05]  /*0040*/  IMAD.WIDE.U32 R4, R0, 0x4, R4 ;  /* 0x0000000400047825 */ /* 0x001fca00078e0004 */
[----:B-1----:R-:W2:Y:S04]  /*0050*/  LDG.E R6, desc[UR6][R4.64] ;  /* 0x0000000604067981 */ /* 0x002ea8000c1e1900 */
[----:B------:R0:W3:Y:S01]  /*0060*/  LDG.E R8, desc[UR6][R4.64+0x800] ;  /* 0x0008000604087981 */ /* 0x0000e2000c1e1900 */
[----:B------:R-:W1:Y:S01]  /*0070*/  S2UR UR5, SR_CgaCtaId ;  /* 0x00000000000579c3 */ /* 0x000e620000008800 */
[----:B------:R-:W-:Y:S01]  /*0080*/  UMOV UR4, 0x400 ;  /* 0x0000040000047882 */ /* 0x000fe20000000000 */
[C---:B------:R-:W-:Y:S02]  /*0090*/  ISETP.GT.U32.AND P0, PT, R0.reuse, 0x1ff, PT ;  /* 0x000001ff0000780c */ /* 0x040fe40003f04070 */
[C---:B------:R-:W-:Y:S02]  /*00a0*/  ISETP.GT.U32.AND P1, PT, R0.reuse, 0xff, PT ;  /* 0x000000ff0000780c */ /* 0x040fe40003f24070 */
[----:B------:R-:W-:-:S02]  /*00b0*/  ISETP.GT.U32.AND P2, PT, R0, 0x7f, PT ;  /* 0x0000007f0000780c */ /* 0x000fc40003f44070 */
[C---:B------:R-:W-:Y:S02]  /*00c0*/  ISETP.GT.U32.AND P3, PT, R0.reuse, 0x3f, PT ;  /* 0x0000003f0000780c */ /* 0x040fe40003f64070 */
[C---:B0-----:R-:W-:Y:S02]  /*00d0*/  LEA R5, R0.reuse, 0x1, 0x1 ;  /* 0x0000000100057811 */ /* 0x041fe400078e08ff */
[----:B------:R-:W-:Y:S01]  /*00e0*/  ISETP.GT.U32.AND P4, PT, R0, 0x1f, PT ;  /* 0x0000001f0000780c */ /* 0x000fe20003f84070 */
[----:B-1----:R-:W-:-:S06]  /*00f0*/  ULEA UR4, UR5, UR4, 0x18 ;  /* 0x0000000405047291 */ /* 0x002fcc000f8ec0ff */
[----:B------:R-:W-:-:S04]  /*0100*/  LEA R3, R0, UR4, 0x2 ;  /* 0x0000000400037c11 */ /* 0x000fc8000f8e10ff */
[----:B------:R-:W-:Y:S01]  /*0110*/  LEA R2, R0, R3, 0x2 ;  /* 0x0000000300027211 */ /* 0x000fe200078e10ff */
[----:B--2---:R-:W-:Y:S04]  /*0120*/  STS [R3], R6 ;  /* 0x0000000603007388 */ /* 0x004fe80000000800 */
[----:B---3--:R-:W-:Y:S01]  /*0130*/  STS [R3+0x800], R8 ;  /* 0x0008000803007388 */ /* 0x008fe20000000800 */
[----:B------:R-:W-:Y:S06]  /*0140*/  BAR.SYNC.DEFER_BLOCKING 0x0 ;  /* 0x0000000000007b1d */ /* 0x000fec0000010000 */
[----:B------:R-:W-:Y:S04]  /*0150*/  @!P0 LDS R7, [R2] ;  /* 0x0000000002078984 */ /* 0x000fe80000000800 */
[----:B------:R-:W0:Y:S02]  /*0160*/  @!P0 LDS R4, [R2+0x4] ;  /* 0x0000040002048984 */ /* 0x000e240000000800 */
[----:B0-----:R-:W-:Y:S01]  /*0170*/  @!P0 FADD R7, R7, R4 ;  /* 0x0000000407078221 */ /* 0x001fe20000000000 */
[----:B------:R-:W-:-:S04]  /*0180*/  LEA R4, R5, UR4, 0x3 ;  /* 0x0000000405047c11 */ /* 0x000fc8000f8e18ff */
[----:B------:R0:W-:Y:S01]  /*0190*/  @!P0 STS [R2+0x4], R7 ;  /* 0x0000040702008388 */ /* 0x0001e20000000800 */
[----:B------:R-:W-:Y:S01]  /*01a0*/  BAR.SYNC.DEFER_BLOCKING 0x0 ;  /* 0x0000000000007b1d */ /* 0x000fe20000010000 */
[----:B0-----:R-:W-:-:S05]  /*01b0*/  IMAD R7, R5, 0x18, R4 ;  /* 0x0000001805077824 */ /* 0x001fca00078e0204 */
[----:B------:R-:W-:Y:S04]  /*01c0*/  @!P1 LDS R6, [R4+-0x4] ;  /* 0xfffffc0004069984 */ /* 0x000fe80000000800 */
[----:B------:R-:W0:Y:S02]  /*01d0*/  @!P1 LDS R9, [R4+0x4] ;  /* 0x0000040004099984 */ /* 0x000e240000000800 */
[----:B0-----:R-:W-:Y:S01]  /*01e0*/  @!P1 FADD R9, R6, R9 ;  /* 0x0000000906099221 */ /* 0x001fe20000000000 */
[C---:B------:R-:W-:Y:S01]  /*01f0*/  LEA R6, R5.reuse, R4, 0x3 ;  /* 0x0000000405067211 */ /* 0x040fe200078e18ff */
[----:B------:R-:W-:-:S03]  /*0200*/  IMAD R5, R5, 0x38, R4 ;  /* 0x0000003805057824 */ /* 0x000fc600078e0204 */
[----:B------:R-:W-:Y:S01]  /*0210*/  @!P1 STS [R4+0x4], R9 ;  /* 0x0000040904009388 */ /* 0x000fe20000000800 */
[----:B------:R-:W-:Y:S06]  /*0220*/  BAR.SYNC.DEFER_BLOCKING 0x0 ;  /* 0x0000000000007b1d */ /* 0x000fec0000010000 */
[----:B------:R-:W-:Y:S04]  /*0230*/  @!P2 LDS R8, [R6+-0x4] ;  /* 0xfffffc000608a984 */ /* 0x000fe80000000800 */
[----:B------:R-:W0:Y:S02]  /*0240*/  @!P2 LDS R11, [R6+0xc] ;  /* 0x00000c00060ba984 */ /* 0x000e240000000800 */
[----:B0-----:R-:W-:-:S05]  /*0250*/  @!P2 FADD R11, R8, R11 ;  /* 0x0000000b080ba221 */ /* 0x001fca0000000000 */
        /* <DEDUP_REMOVED lines=11> */
[----:B------:R-:W-:Y:S08]  /*0310*/  BAR.SYNC.DEFER_BLOCKING 0x0 ;  /* 0x0000000000007b1d */ /* 0x000ff00000010000 */
        /* <DEDUP_REMOVED lines=9> */
[----:B------:R-:W-:Y:S06]  /*03b0*/  BAR.SYNC.DEFER_BLOCKING 0x0 ;  /* 0x0000000000007b1d */ /* 0x000fec0000010000 */
[----:B------:R-:W-:Y:S04]  /*03c0*/  @!P4 LDS R8, [R5+-0x4] ;  /* 0xfffffc000508c984 */ /* 0x000fe80000000800 */
[----:B------:R-:W0:Y:S02]  /*03d0*/  @!P4 LDS R9, [R5+0x3c] ;  /* 0x00003c000509c984 */ /* 0x000e240000000800 */
[----:B0-----:R-:W-:-:S02]  /*03e0*/  @!P4 FADD R8, R8, R9 ;  /* 0x000000090808c221 */ /* 0x001fc40000000000 */
[----:B------:R-:W-:Y:S04]  /*03f0*/  @!P4 STS [R5+-0x4], R9 ;  /* 0xfffffc090500c388 */ /* 0x000fe80000000800 */
[----:B------:R-:W-:Y:S01]  /*0400*/  @!P4 STS [R5+0x3c], R8 ;  /* 0x00003c080500c388 */ /* 0x000fe20000000800 */
        /* <DEDUP_REMOVED lines=19> */
[----:B------:R-:W-:Y:S04]  /*0540*/  @!P0 LDS R7, [R2] ;  /* 0x0000000002078984 */ /* 0x000fe80000000800 */
[----:B------:R-:W0:Y:S02]  /*0550*/  @!P0 LDS R10, [R2+0x4] ;  /* 0x00000400020a8984 */ /* 0x000e240000000800 */
[----:B0-----:R-:W-:-:S02]  /*0560*/  @!P0 FADD R11, R7, R10 ;  /* 0x0000000a070b8221 */ /* 0x001fc40000000000 */
[----:B------:R-:W-:Y:S01]  /*0570*/  @!P0 STS [R2], R10 ;  /* 0x0000000a02008388 */ /* 0x000fe20000000800 */
[----:B------:R-:W0:Y:S03]  /*0580*/  LDC.64 R6, c[0x0][0x388] ;  /* 0x0000e200ff067b82 */ /* 0x000e260000000a00 */
[----:B------:R-:W-:Y:S05]  /*0590*/  @!P0 STS [R2+0x4], R11 ;  /* 0x0000040b02008388 */ /* 0x000fea0000000800 */
[----:B------:R-:W-:Y:S01]  /*05a0*/  BAR.SYNC.DEFER_BLOCKING 0x0 ;  /* 0x0000000000007b1d */ /* 0x000fe20000010000 */
[----:B0-----:R-:W-:-:S05]  /*05b0*/  IMAD.WIDE.U32 R4, R0, 0x4, R6 ;  /* 0x0000000400047825 */ /* 0x001fca00078e0006 */
[----:B------:R-:W0:Y:S04]  /*05c0*/  LDS R9, [R3] ;  /* 0x0000000003097984 */ /* 0x000e280000000800 */
[----:B------:R-:W1:Y:S04]  /*05d0*/  LDS R13, [R3+0x800] ;  /* 0x00080000030d7984 */ /* 0x000e680000000800 */
[----:B0-----:R-:W-:Y:S04]  /*05e0*/  STG.E desc[UR6][R4.64], R9 ;  /* 0x0000000904007986 */ /* 0x001fe8000c101906 */
[----:B-1----:R-:W-:Y:S01]  /*05f0*/  STG.E desc[UR6][R4.64+0x800], R13 ;  /* 0x0008000d04007986 */ /* 0x002fe2000c101906 */
[----:B------:R-:W-:Y:S05]  /*0600*/  EXIT ;  /* 0x000000000000794d */ /* 0x000fea0003800000 */
.L_x_1:
        /* <DEDUP_REMOVED lines=15> */
.L_x_4:


//--------------------- .text._Z14exclusive_scanPfS_ --------------------------
	.section	.text._Z14exclusive_scanPfS_,"ax",@progbits
	.align	128
        .global         _Z14exclusive_scanPfS_
        .type           _Z14exclusive_scanPfS_,@function
        .size           _Z14exclusive_scanPfS_,(.L_x_5 - _Z14exclusive_scanPfS_)
        .other          _Z14exclusive_scanPfS_,@"STO_CUDA_ENTRY STV_DEFAULT"
_Z14exclusive_scanPfS_:
.text._Z14exclusive_scanPfS_:
[----:B------:R-:W-:Y:S01]  /*0000*/  LDC R1, c[0x0][0x37c] ;  /* 0x0000df00ff017b82 */ /* 0x000fe20000000800 */
[----:B------:R-:W0:Y:S07]  /*0010*/  S2R R2, SR_TID.X ;  /* 0x0000000000027919 */ /* 0x000e2e0000002100 */
[----:B------:R-:W0:Y:S01]  /*0020*/  S2UR UR4, SR_CTAID.X ;  /* 0x00000000000479c3 */ /* 0x000e220000002500 */
[----:B------:R-:W1:Y:S07]  /*0030*/  LDCU.64 UR6, c[0x0][0x358] ;  /* 0x00006b00ff0677ac */ /* 0x000e6e0008000a00 */
[----:B------:R-:W0:Y:S08]  /*0040*/  LDC R3, c[0x0][0x360] ;  /* 0x0000d800ff037b82 */ /* 0x000e300000000800 */
[----:B------:R-:W2:Y:S01]  /*0050*/  LDC.64 R6, c[0x0][0x380] ;  /* 0x0000e000ff067b82 */ /* 0x000ea20000000a00 */
[----:B0-----:R-:W-:-:S04]  /*0060*/  IMAD R0, R3, UR4, R2 ;  /* 0x0000000403007c24 */ /* 0x001fc8000f8e0202 */
[----:B--2---:R-:W-:-:S05]  /*0070*/  IMAD.WIDE R6, R0, 0x4, R6 ;  /* 0x0000000400067825 */ /* 0x004fca00078e0206 */
[----:B-1----:R-:W2:Y:S04]  /*0080*/  LDG.E R8, desc[UR6][R6.64] ;  /* 0x0000000606087981 */ /* 0x002ea8000c1e1900 */
[----:B------:R-:W3:Y:S01]  /*0090*/  LDG.E R10, desc[UR6][R6.64+0x800] ;  /* 0x00080006060a7981 */ /* 0x000ee2000c1e1900 */
[----:B------:R-:W0:Y:S01]  /*00a0*/  S2UR UR5, SR_CgaCtaId ;  /* 0x00000000000579c3 */ /* 0x000e220000008800 */
[----:B------:R-:W-:Y:S01]  /*00b0*/  UMOV UR4, 0x400 ;  /* 0x0000040000047882 */ /* 0x000fe20000000000 */
[C---:B------:R-:W-:Y:S02]  /*00c0*/  ISETP.GT.U32.AND P0, PT, R2.reuse, 0x1ff, PT ;  /* 0x000001ff0200780c */ /* 0x040fe40003f04070 */
[C---:B------:R-:W-:Y:S02]  /*00d0*/  ISETP.GT.U32.AND P1, PT, R2.reuse, 0xff, PT ;  /* 0x000000ff0200780c */ /* 0x040fe40003f24070 */
[----:B------:R-:W-:-:S02]  /*00e0*/  LEA R5, R2, 0x1, 0x1 ;  /* 0x0000000102057811 */ /* 0x000fc400078e08ff */
[C---:B------:R-:W-:Y:S02]  /*00f0*/  ISETP.GT.U32.AND P2, PT, R2.reuse, 0x1f, PT ;  /* 0x0000001f0200780c */ /* 0x040fe40003f44070 */
[C---:B------:R-:W-:Y:S02]  /*0100*/  ISETP.GT.U32.AND P3, PT, R2.reuse, 0xf, PT ;  /* 0x0000000f0200780c */ /* 0x040fe40003f64070 */
[C---:B------:R-:W-:Y:S02]  /*0110*/  ISETP.GT.U32.AND P4, PT, R2.reuse, 0x7, PT ;  /* 0x000000070200780c */ /* 0x040fe40003f84070 */
[C---:B------:R-:W-:Y:S02]  /*0120*/  ISETP.GT.U32.AND P5, PT, R2.reuse, 0x3, PT ;  /* 0x000000030200780c */ /* 0x040fe40003fa4070 */
[----:B------:R-:W-:Y:S01]  /*0130*/  ISETP.GT.U32.AND P6, PT, R2, 0x1, PT ;  /* 0x000000010200780c */ /* 0x000fe20003fc4070 */
[----:B0-----:R-:W-:-:S06]  /*0140*/  ULEA UR4, UR5, UR4, 0x18 ;  /* 0x0000000405047291 */ /* 0x001fcc000f8ec0ff */
        /* <DEDUP_REMOVED lines=9> */
[----:B------:R-:W-:Y:S01]  /*01e0*/  @!P0 STS [R4+0x4], R9 ;  /* 0x0000040904008388 */ /* 0x000fe20000000800 */
[----:B------:R-:W-:Y:S01]  /*01f0*/  BAR.SYNC.DEFER_BLOCKING 0x0 ;  /* 0x0000000000007b1d */ /* 0x000fe20000010000 */
[----:B------:R-:W-:-:S04]  /*0200*/  ISETP.GT.U32.AND P0, PT, R2, 0x7f, PT ;  /* 0x0000007f0200780c */ /* 0x000fc80003f04070 */
[----:B------:R-:W-:Y:S01]  /*0210*/  P2R R17, PR, RZ, 0x1 ;  /* 0x00000001ff117803 */ /* 0x000fe20000000000 */
[----:B------:R-:W-:Y:S04]  /*0220*/  @!P1 LDS R7, [R6+-0x4] ;  /* 0xfffffc0006079984 */ /* 0x000fe80000000800 */
[----:B------:R-:W0:Y:S02]  /*0230*/  @!P1 LDS R8, [R6+0x4] ;  /* 0x0000040006089984 */ /* 0x000e240000000800 */
[----:B0-----:R-:W-:Y:S01]  /*0240*/  @!P1 FADD R11, R7, R8 ;  /* 0x00000008070b9221 */ /* 0x001fe20000000000 */
[----:B------:R-:W-:-:S04]  /*0250*/  LEA R7, R5, R6, 0x3 ;  /* 0x0000000605077211 */ /* 0x000fc800078e18ff */
[----:B------:R-:W-:Y:S01]  /*0260*/  @!P1 STS [R6+0x4], R11 ;  /* 0x0000040b06009388 */ /* 0x000fe20000000800 */
[----:B------:R-:W-:Y:S01]  /*0270*/  BAR.SYNC.DEFER_BLOCKING 0x0 ;  /* 0x0000000000007b1d */ /* 0x000fe20000010000 */
[----:B------:R-:W-:-:S05]  /*0280*/  ISETP.GT.U32.AND P1, PT, R2, 0x3f, PT ;  /* 0x0000003f0200780c */ /* 0x000fca0003f24070 */
[----:B------:R-:W-:Y:S04]  /*0290*/  @!P0 LDS R8, [R7+-0x4] ;  /* 0xfffffc0007088984 */ /* 0x000fe80000000800 */
[----:B------:R-:W0:Y:S02]  /*02a0*/  @!P0 LDS R13, [R7+0xc] ;  /* 0x00000c00070d8984 */ /* 0x000e240000000800 */
[----:B0-----:R-:W-:Y:S01]  /*02b0*/  @!P0 FADD R10, R8, R13 ;  /* 0x0000000d080a8221 */ /* 0x001fe20000000000 */
[----:B------:R-:W-:-:S04]  /*02c0*/  IMAD R8, R5, 0x18, R6 ;  /* 0x0000001805087824 */ /* 0x000fc800078e0206 */
[----:B------:R0:W-:Y:S01]  /*02d0*/  @!P0 STS [R7+0xc], R10 ;  /* 0x00000c0a07008388 */ /* 0x0001e20000000800 */
[----:B------:R-:W-:Y:S01]  /*02e0*/  BAR.SYNC.DEFER_BLOCKING 0x0 ;  /* 0x0000000000007b1d */ /* 0x000fe20000010000 */
[----:B------:R-:W-:Y:S01]  /*02f0*/  ISETP.NE.AND P0, PT, R2, RZ, PT ;  /* 0x000000ff0200720c */ /* 0x000fe20003f05270 */
[----:B0-----:R-:W-:-:S04]  /*0300*/  IMAD R10, R5, 0x78, R6 ;  /* 0x00000078050a7824 */ /* 0x001fc800078e0206 */
[----:B------:R-:W-:Y:S04]  /*0310*/  @!P1 LDS R9, [R8+-0x4] ;  /* 0xfffffc0008099984 */ /* 0x000fe80000000800 */
[----:B------:R-:W0:Y:S02]  /*0320*/  @!P1 LDS R12, [R8+0x1c] ;  /* 0x00001c00080c9984 */ /* 0x000e240000000800 */
[----:B0-----:R-:W-:Y:S01]  /*0330*/  @!P1 FADD R11, R9, R12 ;  /* 0x0000000c090b9221 */ /* 0x001fe20000000000 */
[----:B------:R-:W-:-:S04]  /*0340*/  IMAD R9, R5, 0x38, R6 ;  /* 0x0000003805097824 */ /* 0x000fc800078e0206 */
[----:B------:R0:W-:Y:S01]  /*0350*/  @!P1 STS [R8+0x1c], R11 ;  /* 0x00001c0b08009388 */ /* 0x0001e20000000800 */
[----:B------:R-:W-:Y:S01]  /*0360*/  BAR.SYNC.DEFER_BLOCKING 0x0 ;  /* 0x0000000000007b1d */ /* 0x000fe20000010000 */
[----:B0-----:R-:W-:-:S05]  /*0370*/  IMAD R11, R5, 0xf8, R6 ;  /* 0x000000f8050b7824 */ /* 0x001fca00078e0206 */
[----:B------:R-:W-:Y:S04]  /*0380*/  @!P2 LDS R12, [R9+-0x4] ;  /* 0xfffffc00090ca984 */ /* 0x000fe80000000800 */
[----:B------:R-:W0:Y:S02]  /*0390*/  @!P2 LDS R13, [R9+0x3c] ;  /* 0x00003c00090da984 */ /* 0x000e240000000800 */
[----:B0-----:R-:W-:-:S05]  /*03a0*/  @!P2 FADD R12, R12, R13 ;  /* 0x0000000d0c0ca221 */ /* 0x001fca0000000000 */
[----:B------:R0:W-:Y:S01]  /*03b0*/  @!P2 STS [R9+0x3c], R12 ;  /* 0x00003c0c0900a388 */ /* 0x0001e20000000800 */
[----:B------:R-:W-:Y:S01]  /*03c0*/  BAR.SYNC.DEFER_BLOCKING 0x0 ;  /* 0x0000000000007b1d */ /* 0x000fe20000010000 */
[C-C-:B0-----:R-:W-:Y:S02]  /*03d0*/  IMAD R12, R5.reuse, 0x1f8, R6.reuse ;  /* 0x000001f8050c7824 */ /* 0x141fe400078e0206 */
[----:B------:R-:W-:-:S03]  /*03e0*/  IMAD R5, R5, 0x3f8, R6 ;  /* 0x000003f805057824 */ /* 0x000fc600078e0206 */
        /* <DEDUP_REMOVED lines=20> */
[----:B------:R-:W-:Y:S02]  /*0530*/  @!P0 STS [UR4+0xffc], RZ ;  /* 0x000ffcffff008988 */ /* 0x000fe40008000804 */
[----:B------:R-:W-:Y:S06]  /*0540*/  BAR.SYNC.DEFER_BLOCKING 0x0 ;  /* 0x0000000000007b1d */ /* 0x000fec0000010000 */
[----:B------:R-:W-:Y:S04]  /*0550*/  @!P0 LDS R13, [UR4+0x7fc] ;  /* 0x0007fc04ff0d8984 */ /* 0x000fe80008000800 */
[----:B------:R-:W0:Y:S02]  /*0560*/  @!P0 LDS R16, [UR4+0xffc] ;  /* 0x000ffc04ff108984 */ /* 0x000e240008000800 */
[----:B0-----:R-:W-:-:S02]  /*0570*/  @!P0 FADD R13, R13, R16 ;  /* 0x000000100d0d8221 */ /* 0x001fc40000000000 */
[----:B------:R-:W-:Y:S04]  /*0580*/  @!P0 STS [UR4+0x7fc], R16 ;  /* 0x0007fc10ff008988 */ /* 0x000fe80008000804 */
[----:B------:R-:W-:Y:S01]  /*0590*/  @!P0 STS [UR4+0xffc], R13 ;  /* 0x000ffc0dff008988 */ /* 0x000fe20008000804 */
[----:B------:R-:W-:Y:S01]  /*05a0*/  BAR.SYNC.DEFER_BLOCKING 0x0 ;  /* 0x0000000000007b1d */ /* 0x000fe20000010000 */
[----:B------:R-:W-:-:S05]  /*05b0*/  ISETP.NE.AND P0, PT, R17, RZ, PT ;  /* 0x000000ff1100720c */ /* 0x000fca0003f05270 */
[----:B------:R-:W-:Y:S04]  /*05c0*/  @!P6 LDS R14, [R5+-0x4] ;  /* 0xfffffc00050ee984 */ /* 0x000fe80000000800 */
[----:B------:R-:W0:Y:S02]  /*05d0*/  @!P6 LDS R15, [R5+0x3fc] ;  /* 0x0003fc00050fe984 */ /* 0x000e240000000800 */
[----:B0-----:R-:W-:Y:S02]  /*05e0*/  @!P6 FADD R14, R14, R15 ;  /* 0x0000000f0e0ee221 */ /* 0x001fe40000000000 */
[----:B------:R-:W-:Y:S04]  /*05f0*/  @!P6 STS [R5+-0x4], R15 ;  /* 0xfffffc0f0500e388 */ /* 0x000fe80000000800 */
[----:B------:R-:W-:Y:S01]  /*0600*/  @!P6 STS [R5+0x3fc], R14 ;  /* 0x0003fc0e0500e388 */ /* 0x000fe20000000800 */
[----:B------:R-:W-:Y:S01]  /*0610*/  BAR.SYNC.DEFER_BLOCKING 0x0 ;  /* 0x0000000000007b1d */ /* 0x000fe20000010000 */
[----:B------:R-:W-:-:S05]  /*0620*/  ISETP.GT.U32.AND P6, PT, R2, 0x1ff, PT ;  /* 0x000001ff0200780c */ /* 0x000fca0003fc4070 */
        /* <DEDUP_REMOVED lines=40> */
[----:B------:R0:W-:Y:S04]  /*08b0*/  @!P5 STS [R6+-0x4], R9 ;  /* 0xfffffc090600d388 */ /* 0x0001e80000000800 */
[----:B------:R1:W-:Y:S01]  /*08c0*/  @!P5 STS [R6+0x4], R5 ;  /* 0x000004050600d388 */ /* 0x0003e20000000800 */
[----:B------:R-:W-:Y:S08]  /*08d0*/  BAR.SYNC.DEFER_BLOCKING 0x0 ;  /* 0x0000000000007b1d */ /* 0x000ff00000010000 */
[----:B0-----:R-:W1:Y:S01]  /*08e0*/  LDC.64 R8, c[0x0][0x388] ;  /* 0x0000e200ff087b82 */ /* 0x001e620000000a00 */
[----:B------:R-:W-:Y:S04]  /*08f0*/  @!P6 LDS R2, [R4] ;  /* 0x000000000402e984 */ /* 0x000fe80000000800 */
[----:B------:R-:W0:Y:S01]  /*0900*/  @!P6 LDS R11, [R4+0x4] ;  /* 0x00000400040be984 */ /* 0x000e220000000800 */
[----:B-1----:R-:W-:-:S04]  /*0910*/  IMAD.WIDE R6, R0, 0x4, R8 ;  /* 0x0000000400067825 */ /* 0x002fc800078e0208 */
[----:B0-----:R-:W-:Y:S01]  /*0920*/  @!P6 FADD R13, R2, R11 ;  /* 0x0000000b020de221 */ /* 0x001fe20000000000 */
[----:B------:R-:W-:Y:S04]  /*0930*/  @!P6 STS [R4], R11 ;  /* 0x0000000b0400e388 */ /* 0x000fe80000000800 */
[----:B------:R-:W-:Y:S01]  /*0940*/  @!P6 STS [R4+0x4], R13 ;  /* 0x0000040d0400e388 */ /* 0x000fe20000000800 */
[----:B------:R-:W-:Y:S06]  /*0950*/  BAR.SYNC.DEFER_BLOCKING 0x0 ;  /* 0x0000000000007b1d */ /* 0x000fec0000010000 */
[----:B------:R-:W0:Y:S04]  /*0960*/  LDS R15, [R3] ;  /* 0x00000000030f7984 */ /* 0x000e280000000800 */
[----:B------:R-:W1:Y:S04]  /*0970*/  LDS R17, [R3+0x800] ;  /* 0x0008000003117984 */ /* 0x000e680000000800 */
[----:B0-----:R-:W-:Y:S04]  /*0980*/  STG.E desc[UR6][R6.64], R15 ;  /* 0x0000000f06007986 */ /* 0x001fe8000c101906 */
[----:B-1----:R-:W-:Y:S01]  /*0990*/  STG.E desc[UR6][R6.64+0x800], R17 ;  /* 0x0008001106007986 */ /* 0x002fe2000c101906 */
[----:B------:R-:W-:Y:S05]  /*09a0*/  EXIT ;  /* 0x000000000000794d */ /* 0x000fea0003800000 */
.L_x_2:
        /* <DEDUP_REMOVED lines=13> */
.L_x_5:


//--------------------- .nv.shared._Z9cuda_scanPfS_ --------------------------
	.section	.nv.shared._Z9cuda_scanPfS_,"aw",@nobits
	.sectionflags	@""
	.align	4
.nv.shared._Z9cuda_scanPfS_:
	.zero		5120


//--------------------- .nv.shared.reserved.0     --------------------------
	.section	.nv.shared.reserved.0,"aw",@nobits
	.weak		__nv_reservedSMEM_offset_0_alias
	.size		__nv_reservedSMEM_offset_0_alias, 0, 64
	.other		__nv_reservedSMEM_offset_0_alias,@"STO_CUDA_RESERVED_SHARED STV_DEFAULT"
__nv_reservedSMEM_offset_0_alias:
	.zero		0
	.zero		64


//--------------------- .nv.shared._Z15exclusive_scan2PfS_ --------------------------
	.section	.nv.shared._Z15exclusive_scan2PfS_,"aw",@nobits
	.sectionflags	@""
	.align	4
.nv.shared._Z15exclusive_scan2PfS_:
	.zero		5120


//--------------------- .nv.shared._Z14exclusive_scanPfS_ --------------------------
	.section	.nv.shared._Z14exclusive_scanPfS_,"aw",@nobits
	.sectionflags	@""
	.align	4
.nv.shared._Z14exclusive_scanPfS_:
	.zero		5120


//--------------------- .nv.constant0._Z9cuda_scanPfS_ --------------------------
	.section	.nv.constant0._Z9cuda_scanPfS_,"a",@progbits
	.sectionflags	@""
	.align	4
.nv.constant0._Z9cuda_scanPfS_:
	.zero		912


//--------------------- .nv.constant0._Z15exclusive_scan2PfS_ --------------------------
	.section	.nv.constant0._Z15exclusive_scan2PfS_,"a",@progbits
	.sectionflags	@""
	.align	4
.nv.constant0._Z15exclusive_scan2PfS_:
	.zero		912


//--------------------- .nv.constant0._Z14exclusive_scanPfS_ --------------------------
	.section	.nv.constant0._Z14exclusive_scanPfS_,"a",@progbits
	.sectionflags	@""
	.align	4
.nv.constant0._Z14exclusive_scanPfS_:
	.zero		912


//--------------------- SYMBOLS --------------------------

	.type		.nv.reservedSmem.offset0,@object
	.size		.nv.reservedSmem.offset0,0x4
	.type		.nv.reservedSmem.cap,@object
	.size		.nv.reservedSmem.cap,0x4
